//
// Generated by NVIDIA NVVM Compiler
//
// Compiler Build ID: CL-36424714
// Cuda compilation tools, release 13.0, V13.0.88
// Based on NVVM 20.0.0
//

.version 9.0
.target sm_100
.address_size 64

	// .globl	candidate0
// _ZZ10candidate0E11data_shared has been demoted
// _ZZ10candidate0E13weight_shared has been demoted

.visible .entry candidate0(
	.param .u64 .ptr .align 1 candidate0_param_0,
	.param .u64 .ptr .align 1 candidate0_param_1,
	.param .u64 .ptr .align 1 candidate0_param_2,
	.param .u64 .ptr .align 1 candidate0_param_3
)
.maxntid 64
{
	.reg .pred 	%p<3>;
	.reg .b32 	%r<38>;
	.reg .b32 	%f<186>;
	.reg .b64 	%rd<16>;
	// demoted variable
	.shared .align 4 .b8 _ZZ10candidate0E11data_shared[512];
	// demoted variable
	.shared .align 4 .b8 _ZZ10candidate0E13weight_shared[32768];
	ld.param.u64 	%rd5, [candidate0_param_0];
	ld.param.u64 	%rd6, [candidate0_param_1];
	ld.param.u64 	%rd3, [candidate0_param_2];
	ld.param.u64 	%rd4, [candidate0_param_3];
	cvta.to.global.u64 	%rd1, %rd6;
	cvta.to.global.u64 	%rd2, %rd5;
	mov.u32 	%r1, %tid.x;
	shl.b32 	%r15, %r1, 3;
	mov.u32 	%r16, _ZZ10candidate0E11data_shared;
	add.s32 	%r2, %r16, %r15;
	shl.b32 	%r3, %r1, 1;
	mov.u32 	%r4, %ctaid.x;
	shl.b32 	%r17, %r4, 17;
	shl.b32 	%r18, %r1, 6;
	and.b32  	%r19, %r18, 2048;
	shl.b32 	%r20, %r1, 2;
	and.b32  	%r21, %r20, 124;
	or.b32  	%r22, %r19, %r17;
	or.b32  	%r5, %r22, %r21;
	shl.b32 	%r23, %r1, 4;
	mov.u32 	%r24, _ZZ10candidate0E13weight_shared;
	add.s32 	%r6, %r24, %r23;
	shl.b32 	%r25, %r1, 9;
	add.s32 	%r7, %r24, %r25;
	mov.f32 	%f185, 0f00000000;
	mov.b32 	%r35, 0;
$L__BB0_1:
	bar.sync 	0;
	shl.b32 	%r28, %r35, 7;
	or.b32  	%r29, %r28, %r3;
	mul.wide.u32 	%rd7, %r29, 4;
	add.s64 	%rd8, %rd2, %rd7;
	ld.global.nc.v2.f32 	{%f5, %f6}, [%rd8];
	st.shared.v2.f32 	[%r2], {%f5, %f6};
	add.s32 	%r30, %r5, %r28;
	mul.wide.u32 	%rd9, %r30, 4;
	add.s64 	%rd10, %rd1, %rd9;
	ld.global.nc.v4.f32 	{%f7, %f8, %f9, %f10}, [%rd10];
	st.shared.v4.f32 	[%r6], {%f7, %f8, %f9, %f10};
	ld.global.nc.v4.f32 	{%f11, %f12, %f13, %f14}, [%rd10+16384];
	st.shared.v4.f32 	[%r6+1024], {%f11, %f12, %f13, %f14};
	ld.global.nc.v4.f32 	{%f15, %f16, %f17, %f18}, [%rd10+32768];
	st.shared.v4.f32 	[%r6+2048], {%f15, %f16, %f17, %f18};
	ld.global.nc.v4.f32 	{%f19, %f20, %f21, %f22}, [%rd10+49152];
	st.shared.v4.f32 	[%r6+3072], {%f19, %f20, %f21, %f22};
	ld.global.nc.v4.f32 	{%f23, %f24, %f25, %f26}, [%rd10+65536];
	st.shared.v4.f32 	[%r6+4096], {%f23, %f24, %f25, %f26};
	ld.global.nc.v4.f32 	{%f27, %f28, %f29, %f30}, [%rd10+81920];
	st.shared.v4.f32 	[%r6+5120], {%f27, %f28, %f29, %f30};
	ld.global.nc.v4.f32 	{%f31, %f32, %f33, %f34}, [%rd10+98304];
	st.shared.v4.f32 	[%r6+6144], {%f31, %f32, %f33, %f34};
	ld.global.nc.v4.f32 	{%f35, %f36, %f37, %f38}, [%rd10+114688];
	st.shared.v4.f32 	[%r6+7168], {%f35, %f36, %f37, %f38};
	ld.global.nc.v4.f32 	{%f39, %f40, %f41, %f42}, [%rd10+131072];
	st.shared.v4.f32 	[%r6+8192], {%f39, %f40, %f41, %f42};
	ld.global.nc.v4.f32 	{%f43, %f44, %f45, %f46}, [%rd10+147456];
	st.shared.v4.f32 	[%r6+9216], {%f43, %f44, %f45, %f46};
	ld.global.nc.v4.f32 	{%f47, %f48, %f49, %f50}, [%rd10+163840];
	st.shared.v4.f32 	[%r6+10240], {%f47, %f48, %f49, %f50};
	ld.global.nc.v4.f32 	{%f51, %f52, %f53, %f54}, [%rd10+180224];
	st.shared.v4.f32 	[%r6+11264], {%f51, %f52, %f53, %f54};
	ld.global.nc.v4.f32 	{%f55, %f56, %f57, %f58}, [%rd10+196608];
	st.shared.v4.f32 	[%r6+12288], {%f55, %f56, %f57, %f58};
	ld.global.nc.v4.f32 	{%f59, %f60, %f61, %f62}, [%rd10+212992];
	st.shared.v4.f32 	[%r6+13312], {%f59, %f60, %f61, %f62};
	ld.global.nc.v4.f32 	{%f63, %f64, %f65, %f66}, [%rd10+229376];
	st.shared.v4.f32 	[%r6+14336], {%f63, %f64, %f65, %f66};
	ld.global.nc.v4.f32 	{%f67, %f68, %f69, %f70}, [%rd10+245760];
	st.shared.v4.f32 	[%r6+15360], {%f67, %f68, %f69, %f70};
	ld.global.nc.v4.f32 	{%f71, %f72, %f73, %f74}, [%rd10+262144];
	st.shared.v4.f32 	[%r6+16384], {%f71, %f72, %f73, %f74};
	ld.global.nc.v4.f32 	{%f75, %f76, %f77, %f78}, [%rd10+278528];
	st.shared.v4.f32 	[%r6+17408], {%f75, %f76, %f77, %f78};
	ld.global.nc.v4.f32 	{%f79, %f80, %f81, %f82}, [%rd10+294912];
	st.shared.v4.f32 	[%r6+18432], {%f79, %f80, %f81, %f82};
	ld.global.nc.v4.f32 	{%f83, %f84, %f85, %f86}, [%rd10+311296];
	st.shared.v4.f32 	[%r6+19456], {%f83, %f84, %f85, %f86};
	ld.global.nc.v4.f32 	{%f87, %f88, %f89, %f90}, [%rd10+327680];
	st.shared.v4.f32 	[%r6+20480], {%f87, %f88, %f89, %f90};
	ld.global.nc.v4.f32 	{%f91, %f92, %f93, %f94}, [%rd10+344064];
	st.shared.v4.f32 	[%r6+21504], {%f91, %f92, %f93, %f94};
	ld.global.nc.v4.f32 	{%f95, %f96, %f97, %f98}, [%rd10+360448];
	st.shared.v4.f32 	[%r6+22528], {%f95, %f96, %f97, %f98};
	ld.global.nc.v4.f32 	{%f99, %f100, %f101, %f102}, [%rd10+376832];
	st.shared.v4.f32 	[%r6+23552], {%f99, %f100, %f101, %f102};
	ld.global.nc.v4.f32 	{%f103, %f104, %f105, %f106}, [%rd10+393216];
	st.shared.v4.f32 	[%r6+24576], {%f103, %f104, %f105, %f106};
	ld.global.nc.v4.f32 	{%f107, %f108, %f109, %f110}, [%rd10+409600];
	st.shared.v4.f32 	[%r6+25600], {%f107, %f108, %f109, %f110};
	ld.global.nc.v4.f32 	{%f111, %f112, %f113, %f114}, [%rd10+425984];
	st.shared.v4.f32 	[%r6+26624], {%f111, %f112, %f113, %f114};
	ld.global.nc.v4.f32 	{%f115, %f116, %f117, %f118}, [%rd10+442368];
	st.shared.v4.f32 	[%r6+27648], {%f115, %f116, %f117, %f118};
	ld.global.nc.v4.f32 	{%f119, %f120, %f121, %f122}, [%rd10+458752];
	st.shared.v4.f32 	[%r6+28672], {%f119, %f120, %f121, %f122};
	ld.global.nc.v4.f32 	{%f123, %f124, %f125, %f126}, [%rd10+475136];
	st.shared.v4.f32 	[%r6+29696], {%f123, %f124, %f125, %f126};
	ld.global.nc.v4.f32 	{%f127, %f128, %f129, %f130}, [%rd10+491520];
	st.shared.v4.f32 	[%r6+30720], {%f127, %f128, %f129, %f130};
	ld.global.nc.v4.f32 	{%f131, %f132, %f133, %f134}, [%rd10+507904];
	st.shared.v4.f32 	[%r6+31744], {%f131, %f132, %f133, %f134};
	bar.sync 	0;
	add.s32 	%r36, %r16, 32;
	mov.b32 	%r37, 32;
$L__BB0_2:
	ld.shared.f32 	%f135, [%r36+-32];
	add.s32 	%r32, %r7, %r37;
	ld.shared.f32 	%f136, [%r32+-32];
	fma.rn.f32 	%f137, %f135, %f136, %f185;
	ld.shared.f32 	%f138, [%r36+-28];
	ld.shared.f32 	%f139, [%r32+-28];
	fma.rn.f32 	%f140, %f138, %f139, %f137;
	ld.shared.f32 	%f141, [%r36+-24];
	ld.shared.f32 	%f142, [%r32+-24];
	fma.rn.f32 	%f143, %f141, %f142, %f140;
	ld.shared.f32 	%f144, [%r36+-20];
	ld.shared.f32 	%f145, [%r32+-20];
	fma.rn.f32 	%f146, %f144, %f145, %f143;
	ld.shared.f32 	%f147, [%r36+-16];
	ld.shared.f32 	%f148, [%r32+-16];
	fma.rn.f32 	%f149, %f147, %f148, %f146;
	ld.shared.f32 	%f150, [%r36+-12];
	ld.shared.f32 	%f151, [%r32+-12];
	fma.rn.f32 	%f152, %f150, %f151, %f149;
	ld.shared.f32 	%f153, [%r36+-8];
	ld.shared.f32 	%f154, [%r32+-8];
	fma.rn.f32 	%f155, %f153, %f154, %f152;
	ld.shared.f32 	%f156, [%r36+-4];
	ld.shared.f32 	%f157, [%r32+-4];
	fma.rn.f32 	%f158, %f156, %f157, %f155;
	ld.shared.f32 	%f159, [%r36];
	ld.shared.f32 	%f160, [%r32];
	fma.rn.f32 	%f161, %f159, %f160, %f158;
	ld.shared.f32 	%f162, [%r36+4];
	ld.shared.f32 	%f163, [%r32+4];
	fma.rn.f32 	%f164, %f162, %f163, %f161;
	ld.shared.f32 	%f165, [%r36+8];
	ld.shared.f32 	%f166, [%r32+8];
	fma.rn.f32 	%f167, %f165, %f166, %f164;
	ld.shared.f32 	%f168, [%r36+12];
	ld.shared.f32 	%f169, [%r32+12];
	fma.rn.f32 	%f170, %f168, %f169, %f167;
	ld.shared.f32 	%f171, [%r36+16];
	ld.shared.f32 	%f172, [%r32+16];
	fma.rn.f32 	%f173, %f171, %f172, %f170;
	ld.shared.f32 	%f174, [%r36+20];
	ld.shared.f32 	%f175, [%r32+20];
	fma.rn.f32 	%f176, %f174, %f175, %f173;
	ld.shared.f32 	%f177, [%r36+24];
	ld.shared.f32 	%f178, [%r32+24];
	fma.rn.f32 	%f179, %f177, %f178, %f176;
	ld.shared.f32 	%f180, [%r36+28];
	ld.shared.f32 	%f181, [%r32+28];
	fma.rn.f32 	%f185, %f180, %f181, %f179;
	add.s32 	%r37, %r37, 64;
	add.s32 	%r36, %r36, 64;
	setp.ne.s32 	%p1, %r37, 544;
	@%p1 bra 	$L__BB0_2;
	add.s32 	%r35, %r35, 1;
	setp.ne.s32 	%p2, %r35, 16;
	@%p2 bra 	$L__BB0_1;
	cvta.to.global.u64 	%rd11, %rd4;
	cvta.to.global.u64 	%rd12, %rd3;
	shl.b32 	%r33, %r4, 6;
	or.b32  	%r34, %r33, %r1;
	mul.wide.u32 	%rd13, %r34, 4;
	add.s64 	%rd14, %rd11, %rd13;
	ld.global.nc.f32 	%f182, [%rd14];
	add.f32 	%f183, %f185, %f182;
	add.s64 	%rd15, %rd12, %rd13;
	st.global.f32 	[%rd15], %f183;
	ret;

}


// ===== COMPILED SASS (sm_100) =====

	.target	sm_100

	.elftype	@"ET_EXEC"


//--------------------- .note.nv.tkinfo           --------------------------
	.section	.note.nv.tkinfo,"",@"SHT_NOTE"
	.sectionflags	@"SHF_NOTE_NV_TKINFO"
	.tkinfo
        /*0018*/ 	.word	0x00000002
        /*0030*/ 	.string	""
        /*0030*/ 	.string	"ptxas"
        /*0030*/ 	.string	"Cuda compilation tools, release 13.0, V13.0.88"
        /*0030*/ 	.string	"Build cuda_13.0.r13.0/compiler.36424714_0"
        /*0030*/ 	.string	"-arch sm_100 -m 64 "



//--------------------- .note.nv.cuinfo           --------------------------
	.section	.note.nv.cuinfo,"",@"SHT_NOTE"
	.sectionflags	@"SHF_NOTE_NV_CUINFO"
        /*0018*/ 	.short	0x0002
        /*001a*/ 	.short	0x0064
        /*001c*/ 	.short	0x0082
	.zero		2


//--------------------- .nv.info                  --------------------------
	.section	.nv.info,"",@"SHT_CUDA_INFO"
	.align	4


	//----- nvinfo : EIATTR_REGCOUNT
	.align		4
        /*0000*/ 	.byte	0x04, 0x2f
        /*0002*/ 	.short	(.L_1 - .L_0)
	.align		4
.L_0:
        /*0004*/ 	.word	index@(candidate0)
        /*0008*/ 	.word	0x0000008f


	//----- nvinfo : EIATTR_FRAME_SIZE
	.align		4
.L_1:
        /*000c*/ 	.byte	0x04, 0x11
        /*000e*/ 	.short	(.L_3 - .L_2)
	.align		4
.L_2:
        /*0010*/ 	.word	index@(candidate0)
        /*0014*/ 	.word	0x00000000


	//----- nvinfo : EIATTR_MIN_STACK_SIZE
	.align		4
.L_3:
        /*0018*/ 	.byte	0x04, 0x12
        /*001a*/ 	.short	(.L_5 - .L_4)
	.align		4
.L_4:
        /*001c*/ 	.word	index@(candidate0)
        /*0020*/ 	.word	0x00000000
.L_5:


//--------------------- .nv.compat                --------------------------
	.section	.nv.compat,"",@"SHT_CUDA_COMPAT_INFO"
	.align	4
        /*0000*/ 	.byte	0x02, 0x09, 0x00, 0x00, 0x02, 0x02, 0x01, 0x00, 0x02, 0x05, 0x05, 0x00, 0x03, 0x07, 0x01, 0x01
        /*0010*/ 	.byte	0x02, 0x03, 0x00, 0x00, 0x02, 0x06, 0x01, 0x00, 0x04, 0x0b, 0x08, 0x00, 0x09, 0x00, 0x00, 0x00
        /*0020*/ 	.byte	0x00, 0x00, 0x00, 0x00


//--------------------- .nv.info.candidate0       --------------------------
	.section	.nv.info.candidate0,"",@"SHT_CUDA_INFO"
	.sectionflags	@""
	.align	4


	//----- nvinfo : EIATTR_CUDA_API_VERSION
	.align		4
        /*0000*/ 	.byte	0x04, 0x37
        /*0002*/ 	.short	(.L_7 - .L_6)
.L_6:
        /*0004*/ 	.word	0x00000082


	//----- nvinfo : EIATTR_KPARAM_INFO
	.align		4
.L_7:
        /*0008*/ 	.byte	0x04, 0x17
        /*000a*/ 	.short	(.L_9 - .L_8)
.L_8:
        /*000c*/ 	.word	0x00000000
        /*0010*/ 	.short	0x0003
        /*0012*/ 	.short	0x0018
        /*0014*/ 	.byte	0x00, 0xf5, 0x21, 0x00


	//----- nvinfo : EIATTR_KPARAM_INFO
	.align		4
.L_9:
        /*0018*/ 	.byte	0x04, 0x17
        /*001a*/ 	.short	(.L_11 - .L_10)
.L_10:
        /*001c*/ 	.word	0x00000000
        /*0020*/ 	.short	0x0002
        /*0022*/ 	.short	0x0010
        /*0024*/ 	.byte	0x00, 0xf5, 0x21, 0x00


	//----- nvinfo : EIATTR_KPARAM_INFO
	.align		4
.L_11:
        /*0028*/ 	.byte	0x04, 0x17
        /*002a*/ 	.short	(.L_13 - .L_12)
.L_12:
        /*002c*/ 	.word	0x00000000
        /*0030*/ 	.short	0x0001
        /*0032*/ 	.short	0x0008
        /*0034*/ 	.byte	0x00, 0xf5, 0x21, 0x00


	//----- nvinfo : EIATTR_KPARAM_INFO
	.align		4
.L_13:
        /*0038*/ 	.byte	0x04, 0x17
        /*003a*/ 	.short	(.L_15 - .L_14)
.L_14:
        /*003c*/ 	.word	0x00000000
        /*0040*/ 	.short	0x0000
        /*0042*/ 	.short	0x0000
        /*0044*/ 	.byte	0x00, 0xf5, 0x21, 0x00


	//----- nvinfo : EIATTR_SPARSE_MMA_MASK
	.align		4
.L_15:
        /*0048*/ 	.byte	0x03, 0x50
        /*004a*/ 	.short	0x0000


	//----- nvinfo : EIATTR_MAXREG_COUNT
	.align		4
        /*004c*/ 	.byte	0x03, 0x1b
        /*004e*/ 	.short	0x00ff


	//----- nvinfo : EIATTR_NUM_BARRIERS
	.align		4
        /*0050*/ 	.byte	0x02, 0x4c
        /*0052*/ 	.byte	0x01
	.zero		1


	//----- nvinfo : EIATTR_MERCURY_ISA_VERSION
	.align		4
        /*0054*/ 	.byte	0x03, 0x5f
        /*0056*/ 	.short	0x0101


	//----- nvinfo : EIATTR_VRC_CTA_INIT_COUNT
	.align		4
        /*0058*/ 	.byte	0x02, 0x4a
	.zero		1
	.zero		1


	//----- nvinfo : EIATTR_EXIT_INSTR_OFFSETS
	.align		4
        /*005c*/ 	.byte	0x04, 0x1c
        /*005e*/ 	.short	(.L_17 - .L_16)


	//   ....[0]....
.L_16:
        /*0060*/ 	.word	0x000008a0


	//----- nvinfo : EIATTR_MAX_THREADS
	.align		4
.L_17:
        /*0064*/ 	.byte	0x04, 0x05
        /*0066*/ 	.short	(.L_19 - .L_18)
.L_18:
        /*0068*/ 	.word	0x00000040
        /*006c*/ 	.word	0x00000001
        /*0070*/ 	.word	0x00000001


	//----- nvinfo : EIATTR_CBANK_PARAM_SIZE
	.align		4
.L_19:
        /*0074*/ 	.byte	0x03, 0x19
        /*0076*/ 	.short	0x0020


	//----- nvinfo : EIATTR_PARAM_CBANK
	.align		4
        /*0078*/ 	.byte	0x04, 0x0a
        /*007a*/ 	.short	(.L_21 - .L_20)
	.align		4
.L_20:
        /*007c*/ 	.word	index@(.nv.constant0.candidate0)
        /*0080*/ 	.short	0x0380
        /*0082*/ 	.short	0x0020


	//----- nvinfo : EIATTR_SW_WAR
	.align		4
.L_21:
        /*0084*/ 	.byte	0x04, 0x36
        /*0086*/ 	.short	(.L_23 - .L_22)
.L_22:
        /*0088*/ 	.word	0x00000008
.L_23:


//--------------------- .nv.callgraph             --------------------------
	.section	.nv.callgraph,"",@"SHT_CUDA_CALLGRAPH"
	.align	4
	.sectionentsize	8
	.align		4
        /*0000*/ 	.word	0x00000000
	.align		4
        /*0004*/ 	.word	0xffffffff
	.align		4
        /*0008*/ 	.word	0x00000000
	.align		4
        /*000c*/ 	.word	0xfffffffe
	.align		4
        /*0010*/ 	.word	0x00000000
	.align		4
        /*0014*/ 	.word	0xfffffffd
	.align		4
        /*0018*/ 	.word	0x00000000
	.align		4
        /*001c*/ 	.word	0xfffffffc


//--------------------- .text.candidate0          --------------------------
	.section	.text.candidate0,"ax",@progbits
	.align	128
        .global         candidate0
        .type           candidate0,@function
        .size           candidate0,(.L_x_3 - candidate0)
        .other          candidate0,@"STO_CUDA_ENTRY STV_DEFAULT"
candidate0:
.text.candidate0:
[----:B------:R-:W-:Y:S01]  /*0000*/  LDC R1, c[0x0][0x37c] ;  /* 0x0000df00ff017b82 */ /* 0x000fe20000000800 */
[----:B------:R-:W0:Y:S07]  /*0010*/  S2R R0, SR_TID.X ;  /* 0x0000000000007919 */ /* 0x000e2e0000002100 */
[----:B------:R-:W1:Y:S01]  /*0020*/  S2UR UR5, SR_CgaCtaId ;  /* 0x00000000000579c3 */ /* 0x000e620000008800 */
[----:B------:R-:W-:Y:S01]  /*0030*/  UMOV UR4, 0x400 ;  /* 0x0000040000047882 */ /* 0x000fe20000000000 */
[----:B------:R-:W2:Y:S01]  /*0040*/  LDCU.64 UR8, c[0x0][0x358] ;  /* 0x00006b00ff0877ac */ /* 0x000ea20008000a00 */
[----:B------:R-:W3:Y:S01]  /*0050*/  S2R R2, SR_CTAID.X ;  /* 0x0000000000027919 */ /* 0x000ee20000002500 */
[----:B-1----:R-:W-:-:S02]  /*0060*/  ULEA UR6, UR5, UR4, 0x18 ;  /* 0x0000000405067291 */ /* 0x002fc4000f8ec0ff */
[----:B------:R-:W-:-:S04]  /*0070*/  UIADD3 UR4, UPT, UPT, UR4, 0x200, URZ ;  /* 0x0000020004047890 */ /* 0x000fc8000fffe0ff */
[----:B------:R-:W-:Y:S01]  /*0080*/  ULEA UR4, UR5, UR4, 0x18 ;  /* 0x0000000405047291 */ /* 0x000fe2000f8ec0ff */
[C---:B0-----:R-:W-:Y:S02]  /*0090*/  SHF.L.U32 R3, R0.reuse, 0x6, RZ ;  /* 0x0000000600037819 */ /* 0x041fe400000006ff */
[----:B------:R-:W-:Y:S02]  /*00a0*/  SHF.L.U32 R4, R0, 0x2, RZ ;  /* 0x0000000200047819 */ /* 0x000fe400000006ff */
[----:B------:R-:W-:Y:S02]  /*00b0*/  LOP3.LUT R3, R3, 0x800, RZ, 0xc0, !PT ;  /* 0x0000080003037812 */ /* 0x000fe400078ec0ff */
[----:B------:R-:W-:Y:S02]  /*00c0*/  LOP3.LUT R4, R4, 0x7c, RZ, 0xc0, !PT ;  /* 0x0000007c04047812 */ /* 0x000fe400078ec0ff */
[----:B---3--:R-:W-:Y:S02]  /*00d0*/  LEA R3, R2, R3, 0x11 ;  /* 0x0000000302037211 */ /* 0x008fe400078e88ff */
[----:B------:R-:W-:-:S02]  /*00e0*/  SHF.L.U32 R140, R0, 0x1, RZ ;  /* 0x00000001008c7819 */ /* 0x000fc400000006ff */
[----:B------:R-:W-:Y:S01]  /*00f0*/  IADD3 R132, PT, PT, R4, R3, RZ ;  /* 0x0000000304847210 */ /* 0x000fe20007ffe0ff */
[----:B------:R-:W-:Y:S01]  /*0100*/  HFMA2 R3, -RZ, RZ, 0, 0 ;  /* 0x00000000ff037431 */ /* 0x000fe200000001ff */
[C---:B------:R-:W-:Y:S02]  /*0110*/  LEA R134, R0.reuse, UR6, 0x3 ;  /* 0x0000000600867c11 */ /* 0x040fe4000f8e18ff */
[C---:B------:R-:W-:Y:S02]  /*0120*/  LEA R135, R0.reuse, UR4, 0x4 ;  /* 0x0000000400877c11 */ /* 0x040fe4000f8e20ff */
[----:B------:R-:W-:Y:S01]  /*0130*/  LEA R133, R0, UR4, 0x9 ;  /* 0x0000000400857c11 */ /* 0x000fe2000f8e48ff */
[----:B--2---:R-:W-:-:S06]  /*0140*/  UMOV UR4, URZ ;  /* 0x000000ff00047c82 */ /* 0x004fcc0008000000 */
.L_x_1:
[----:B------:R-:W0:Y:S01]  /*0150*/  LDC.64 R44, c[0x0][0x380] ;  /* 0x0000e000ff2c7b82 */ /* 0x000e220000000a00 */
[----:B------:R-:W-:-:S06]  /*0160*/  USHF.L.U32 UR5, UR4, 0x7, URZ ;  /* 0x0000000704057899 */ /* 0x000fcc00080006ff */
[----:B------:R-:W-:Y:S01]  /*0170*/  LOP3.LUT R5, R140, UR5, RZ, 0xfc, !PT ;  /* 0x000000058c057c12 */ /* 0x000fe2000f8efcff */
[----:B------:R-:W1:Y:S01]  /*0180*/  LDC.64 R136, c[0x0][0x388] ;  /* 0x0000e200ff887b82 */ /* 0x000e620000000a00 */
[----:B------:R-:W-:-:S03]  /*0190*/  IADD3 R7, PT, PT, R132, UR5, RZ ;  /* 0x0000000584077c10 */ /* 0x000fc6000fffe0ff */
[----:B0-----:R-:W-:-:S05]  /*01a0*/  IMAD.WIDE.U32 R44, R5, 0x4, R44 ;  /* 0x00000004052c7825 */ /* 0x001fca00078e002c */
[----:B------:R-:W2:Y:S01]  /*01b0*/  LDG.E.64.CONSTANT R138, desc[UR8][R44.64] ;  /* 0x000000082c8a7981 */ /* 0x000ea2000c1e9b00 */
[----:B-1----:R-:W-:Y:S01]  /*01c0*/  IMAD.WIDE.U32 R136, R7, 0x4, R136 ;  /* 0x0000000407887825 */ /* 0x002fe200078e0088 */
[----:B------:R-:W-:Y:S06]  /*01d0*/  BAR.SYNC.DEFER_BLOCKING 0x0 ;  /* 0x0000000000007b1d */ /* 0x000fec0000010000 */
[----:B------:R-:W3:Y:S04]  /*01e0*/  LDG.E.128.CONSTANT R4, desc[UR8][R136.64] ;  /* 0x0000000888047981 */ /* 0x000ee8000c1e9d00 */
[----:B------:R-:W4:Y:S04]  /*01f0*/  LDG.E.128.CONSTANT R8, desc[UR8][R136.64+0x4000] ;  /* 0x0040000888087981 */ /* 0x000f28000c1e9d00 */
[----:B------:R-:W5:Y:S04]  /*0200*/  LDG.E.128.CONSTANT R12, desc[UR8][R136.64+0x8000] ;  /* 0x00800008880c7981 */ /* 0x000f68000c1e9d00 */
        /* <DEDUP_REMOVED lines=28> */
[----:B------:R-:W5:Y:S01]  /*03d0*/  LDG.E.128.CONSTANT R128, desc[UR8][R136.64+0x7c000] ;  /* 0x07c0000888807981 */ /* 0x000f62000c1e9d00 */
[----:B------:R-:W-:-:S02]  /*03e0*/  UIADD3 UR4, UPT, UPT, UR4, 0x1, URZ ;  /* 0x0000000104047890 */ /* 0x000fc4000fffe0ff */
[----:B------:R-:W-:Y:S02]  /*03f0*/  UIADD3 UR5, UPT, UPT, UR6, 0x20, URZ ;  /* 0x0000002006057890 */ /* 0x000fe4000fffe0ff */
[----:B------:R-:W-:Y:S01]  /*0400*/  UISETP.NE.AND UP1, UPT, UR4, 0x10, UPT ;  /* 0x000000100400788c */ /* 0x000fe2000bf25270 */
[----:B------:R-:W-:Y:S01]  /*0410*/  UMOV UR7, 0x20 ;  /* 0x0000002000077882 */ /* 0x000fe20000000000 */
[----:B--2---:R0:W-:Y:S04]  /*0420*/  STS.64 [R134], R138 ;  /* 0x0000008a86007388 */ /* 0x0041e80000000a00 */
[----:B---3--:R0:W-:Y:S04]  /*0430*/  STS.128 [R135], R4 ;  /* 0x0000000487007388 */ /* 0x0081e80000000c00 */
[----:B----4-:R0:W-:Y:S04]  /*0440*/  STS.128 [R135+0x400], R8 ;  /* 0x0004000887007388 */ /* 0x0101e80000000c00 */
[----:B-----5:R0:W-:Y:S04]  /*0450*/  STS.128 [R135+0x800], R12 ;  /* 0x0008000c87007388 */ /* 0x0201e80000000c00 */
[----:B------:R0:W-:Y:S04]  /*0460*/  STS.128 [R135+0xc00], R16 ;  /* 0x000c001087007388 */ /* 0x0001e80000000c00 */
        /* <DEDUP_REMOVED lines=27> */
[----:B------:R0:W-:Y:S01]  /*0620*/  STS.128 [R135+0x7c00], R128 ;  /* 0x007c008087007388 */ /* 0x0001e20000000c00 */
[----:B------:R-:W-:Y:S06]  /*0630*/  BAR.SYNC.DEFER_BLOCKING 0x0 ;  /* 0x0000000000007b1d */ /* 0x000fec0000010000 */
.L_x_0:
[----:B0-----:R-:W-:Y:S04]  /*0640*/  LDS.128 R4, [UR5+-0x20] ;  /* 0xffffe005ff047984 */ /* 0x001fe80008000c00 */
[----:B------:R-:W0:Y:S04]  /*0650*/  LDS.128 R8, [R133+UR7+-0x20] ;  /* 0xffffe00785087984 */ /* 0x000e280008000c00 */
[----:B------:R-:W-:Y:S04]  /*0660*/  LDS.128 R12, [UR5+-0x10] ;  /* 0xfffff005ff0c7984 */ /* 0x000fe80008000c00 */
[----:B------:R-:W1:Y:S04]  /*0670*/  LDS.128 R16, [R133+UR7+-0x10] ;  /* 0xfffff00785107984 */ /* 0x000e680008000c00 */
[----:B------:R-:W-:Y:S04]  /*0680*/  LDS.128 R20, [UR5] ;  /* 0x00000005ff147984 */ /* 0x000fe80008000c00 */
[----:B------:R-:W2:Y:S04]  /*0690*/  LDS.128 R24, [R133+UR7] ;  /* 0x0000000785187984 */ /* 0x000ea80008000c00 */
[----:B------:R-:W-:Y:S01]  /*06a0*/  LDS.128 R28, [UR5+0x10] ;  /* 0x00001005ff1c7984 */ /* 0x000fe20008000c00 */
[----:B------:R-:W-:-:S03]  /*06b0*/  UIADD3 UR5, UPT, UPT, UR5, 0x40, URZ ;  /* 0x0000004005057890 */ /* 0x000fc6000fffe0ff */
[----:B------:R-:W3:Y:S01]  /*06c0*/  LDS.128 R32, [R133+UR7+0x10] ;  /* 0x0000100785207984 */ /* 0x000ee20008000c00 */
[----:B------:R-:W-:-:S04]  /*06d0*/  UIADD3 UR7, UPT, UPT, UR7, 0x40, URZ ;  /* 0x0000004007077890 */ /* 0x000fc8000fffe0ff */
[----:B------:R-:W-:Y:S01]  /*06e0*/  UISETP.NE.AND UP0, UPT, UR7, 0x220, UPT ;  /* 0x000002200700788c */ /* 0x000fe2000bf05270 */
[----:B0-----:R-:W-:-:S04]  /*06f0*/  FFMA R4, R4, R8, R3 ;  /* 0x0000000804047223 */ /* 0x001fc80000000003 */
[----:B------:R-:W-:-:S04]  /*0700*/  FFMA R5, R5, R9, R4 ;  /* 0x0000000905057223 */ /* 0x000fc80000000004 */
[----:B------:R-:W-:-:S04]  /*0710*/  FFMA R6, R6, R10, R5 ;  /* 0x0000000a06067223 */ /* 0x000fc80000000005 */
[----:B------:R-:W-:-:S04]  /*0720*/  FFMA R7, R7, R11, R6 ;  /* 0x0000000b07077223 */ /* 0x000fc80000000006 */
[----:B-1----:R-:W-:-:S04]  /*0730*/  FFMA R12, R12, R16, R7 ;  /* 0x000000100c0c7223 */ /* 0x002fc80000000007 */
[----:B------:R-:W-:-:S04]  /*0740*/  FFMA R13, R13, R17, R12 ;  /* 0x000000110d0d7223 */ /* 0x000fc8000000000c */
[----:B------:R-:W-:-:S04]  /*0750*/  FFMA R14, R14, R18, R13 ;  /* 0x000000120e0e7223 */ /* 0x000fc8000000000d */
[----:B------:R-:W-:-:S04]  /*0760*/  FFMA R15, R15, R19, R14 ;  /* 0x000000130f0f7223 */ /* 0x000fc8000000000e */
[----:B--2---:R-:W-:-:S04]  /*0770*/  FFMA R20, R20, R24, R15 ;  /* 0x0000001814147223 */ /* 0x004fc8000000000f */
[----:B------:R-:W-:-:S04]  /*0780*/  FFMA R21, R21, R25, R20 ;  /* 0x0000001915157223 */ /* 0x000fc80000000014 */
[----:B------:R-:W-:-:S04]  /*0790*/  FFMA R22, R22, R26, R21 ;  /* 0x0000001a16167223 */ /* 0x000fc80000000015 */
[----:B------:R-:W-:-:S04]  /*07a0*/  FFMA R23, R23, R27, R22 ;  /* 0x0000001b17177223 */ /* 0x000fc80000000016 */
[----:B---3--:R-:W-:-:S04]  /*07b0*/  FFMA R28, R28, R32, R23 ;  /* 0x000000201c1c7223 */ /* 0x008fc80000000017 */
[----:B------:R-:W-:-:S04]  /*07c0*/  FFMA R29, R29, R33, R28 ;  /* 0x000000211d1d7223 */ /* 0x000fc8000000001c */
[----:B------:R-:W-:-:S04]  /*07d0*/  FFMA R30, R30, R34, R29 ;  /* 0x000000221e1e7223 */ /* 0x000fc8000000001d */
[----:B------:R-:W-:Y:S01]  /*07e0*/  FFMA R3, R31, R35, R30 ;  /* 0x000000231f037223 */ /* 0x000fe2000000001e */
[----:B------:R-:W-:Y:S06]  /*07f0*/  BRA.U UP0, `(.L_x_0) ;  /* 0xfffffffd00907547 */ /* 0x000fec000b83ffff */
[----:B------:R-:W-:Y:S05]  /*0800*/  BRA.U UP1, `(.L_x_1) ;  /* 0xfffffff901507547 */ /* 0x000fea000b83ffff */
[----:B------:R-:W0:Y:S01]  /*0810*/  LDC.64 R4, c[0x0][0x398] ;  /* 0x0000e600ff047b82 */ /* 0x000e220000000a00 */
[----:B------:R-:W-:-:S04]  /*0820*/  SHF.L.U32 R7, R2, 0x6, RZ ;  /* 0x0000000602077819 */ /* 0x000fc800000006ff */
[----:B------:R-:W-:-:S03]  /*0830*/  LOP3.LUT R9, R7, R0, RZ, 0xfc, !PT ;  /* 0x0000000007097212 */ /* 0x000fc600078efcff */
[----:B------:R-:W1:Y:S02]  /*0840*/  LDC.64 R6, c[0x0][0x390] ;  /* 0x0000e400ff067b82 */ /* 0x000e640000000a00 */
[----:B0-----:R-:W-:-:S06]  /*0850*/  IMAD.WIDE.U32 R4, R9, 0x4, R4 ;  /* 0x0000000409047825 */ /* 0x001fcc00078e0004 */
[----:B------:R-:W2:Y:S01]  /*0860*/  LDG.E.CONSTANT R4, desc[UR8][R4.64] ;  /* 0x0000000804047981 */ /* 0x000ea2000c1e9900 */
[----:B-1----:R-:W-:-:S04]  /*0870*/  IMAD.WIDE.U32 R6, R9, 0x4, R6 ;  /* 0x0000000409067825 */ /* 0x002fc800078e0006 */
[----:B--2---:R-:W-:-:S05]  /*0880*/  FADD R3, R3, R4 ;  /* 0x0000000403037221 */ /* 0x004fca0000000000 */
[----:B------:R-:W-:Y:S01]  /*0890*/  STG.E desc[UR8][R6.64], R3 ;  /* 0x0000000306007986 */ /* 0x000fe2000c101908 */
[----:B------:R-:W-:Y:S05]  /*08a0*/  EXIT ;  /* 0x000000000000794d */ /* 0x000fea0003800000 */
.L_x_2:
[----:B------:R-:W-:-:S00]  /*08b0*/  BRA `(.L_x_2) ;  /* 0xfffffffc00fc7947 */ /* 0x000fc0000383ffff */
[----:B------:R-:W-:-:S00]  /*08c0*/  NOP ;  /* 0x0000000000007918 */ /* 0x000fc00000000000 */
        /* <DEDUP_REMOVED lines=11> */
.L_x_3:


//--------------------- .nv.shared.candidate0     --------------------------
	.section	.nv.shared.candidate0,"aw",@nobits
	.sectionflags	@""
	.align	4
.nv.shared.candidate0:
	.zero		34304


//--------------------- .nv.shared.reserved.0     --------------------------
	.section	.nv.shared.reserved.0,"aw",@nobits
	.weak		__nv_reservedSMEM_offset_0_alias
	.size		__nv_reservedSMEM_offset_0_alias, 0, 64
	.other		__nv_reservedSMEM_offset_0_alias,@"STO_CUDA_RESERVED_SHARED STV_DEFAULT"
__nv_reservedSMEM_offset_0_alias:
	.zero		0
	.zero		64


//--------------------- .nv.constant0.candidate0  --------------------------
	.section	.nv.constant0.candidate0,"a",@progbits
	.sectionflags	@""
	.align	4
.nv.constant0.candidate0:
	.zero		928


//--------------------- SYMBOLS --------------------------

	.type		.nv.reservedSmem.offset0,@object
	.size		.nv.reservedSmem.offset0,0x4
	.type		.nv.reservedSmem.cap,@object
	.size		.nv.reservedSmem.cap,0x4
